//
// Generated by NVIDIA NVVM Compiler
//
// Compiler Build ID: CL-36424714
// Cuda compilation tools, release 13.0, V13.0.88
// Based on NVVM 20.0.0
//

.version 9.0
.target sm_100
.address_size 64

	// .globl	_Z7vecAdd3PfS_S_i

.visible .entry _Z7vecAdd3PfS_S_i(
	.param .u64 .ptr .align 1 _Z7vecAdd3PfS_S_i_param_0,
	.param .u64 .ptr .align 1 _Z7vecAdd3PfS_S_i_param_1,
	.param .u64 .ptr .align 1 _Z7vecAdd3PfS_S_i_param_2,
	.param .u32 _Z7vecAdd3PfS_S_i_param_3
)
{
	.reg .pred 	%p<2>;
	.reg .b32 	%r<6>;
	.reg .b32 	%f<4>;
	.reg .b64 	%rd<11>;

	ld.param.u64 	%rd1, [_Z7vecAdd3PfS_S_i_param_0];
	ld.param.u64 	%rd2, [_Z7vecAdd3PfS_S_i_param_1];
	ld.param.u64 	%rd3, [_Z7vecAdd3PfS_S_i_param_2];
	ld.param.u32 	%r2, [_Z7vecAdd3PfS_S_i_param_3];
	mov.u32 	%r3, %tid.x;
	mov.u32 	%r4, %ctaid.x;
	mov.u32 	%r5, %ntid.x;
	mad.lo.s32 	%r1, %r4, %r5, %r3;
	setp.ge.s32 	%p1, %r1, %r2;
	@%p1 bra 	$L__BB0_2;
	cvta.to.global.u64 	%rd4, %rd1;
	cvta.to.global.u64 	%rd5, %rd2;
	cvta.to.global.u64 	%rd6, %rd3;
	mul.wide.s32 	%rd7, %r1, 4;
	add.s64 	%rd8, %rd4, %rd7;
	ld.global.f32 	%f1, [%rd8];
	add.s64 	%rd9, %rd5, %rd7;
	ld.global.f32 	%f2, [%rd9];
	add.f32 	%f3, %f1, %f2;
	add.s64 	%rd10, %rd6, %rd7;
	st.global.f32 	[%rd10], %f3;
$L__BB0_2:
	ret;

}


// ===== COMPILED SASS (sm_100) =====

	.target	sm_100

	.elftype	@"ET_EXEC"


//--------------------- .note.nv.tkinfo           --------------------------
	.section	.note.nv.tkinfo,"",@"SHT_NOTE"
	.sectionflags	@"SHF_NOTE_NV_TKINFO"
	.tkinfo
        /*0018*/ 	.word	0x00000002
        /*0030*/ 	.string	""
        /*0030*/ 	.string	"ptxas"
        /*0030*/ 	.string	"Cuda compilation tools, release 13.0, V13.0.88"
        /*0030*/ 	.string	"Build cuda_13.0.r13.0/compiler.36424714_0"
        /*0030*/ 	.string	"-arch sm_100 -m 64 "



//--------------------- .note.nv.cuinfo           --------------------------
	.section	.note.nv.cuinfo,"",@"SHT_NOTE"
	.sectionflags	@"SHF_NOTE_NV_CUINFO"
        /*0018*/ 	.short	0x0002
        /*001a*/ 	.short	0x0064
        /*001c*/ 	.short	0x0082
	.zero		2


//--------------------- .nv.info                  --------------------------
	.section	.nv.info,"",@"SHT_CUDA_INFO"
	.align	4


	//----- nvinfo : EIATTR_REGCOUNT
	.align		4
        /*0000*/ 	.byte	0x04, 0x2f
        /*0002*/ 	.short	(.L_1 - .L_0)
	.align		4
.L_0:
        /*0004*/ 	.word	index@(_Z7vecAdd3PfS_S_i)
        /*0008*/ 	.word	0x0000000c


	//----- nvinfo : EIATTR_FRAME_SIZE
	.align		4
.L_1:
        /*000c*/ 	.byte	0x04, 0x11
        /*000e*/ 	.short	(.L_3 - .L_2)
	.align		4
.L_2:
        /*0010*/ 	.word	index@(_Z7vecAdd3PfS_S_i)
        /*0014*/ 	.word	0x00000000


	//----- nvinfo : EIATTR_MIN_STACK_SIZE
	.align		4
.L_3:
        /*0018*/ 	.byte	0x04, 0x12
        /*001a*/ 	.short	(.L_5 - .L_4)
	.align		4
.L_4:
        /*001c*/ 	.word	index@(_Z7vecAdd3PfS_S_i)
        /*0020*/ 	.word	0x00000000
.L_5:


//--------------------- .nv.compat                --------------------------
	.section	.nv.compat,"",@"SHT_CUDA_COMPAT_INFO"
	.align	4
        /*0000*/ 	.byte	0x02, 0x09, 0x00, 0x00, 0x02, 0x02, 0x01, 0x00, 0x02, 0x05, 0x05, 0x00, 0x03, 0x07, 0x01, 0x01
        /*0010*/ 	.byte	0x02, 0x03, 0x00, 0x00, 0x02, 0x06, 0x01, 0x00, 0x04, 0x0b, 0x08, 0x00, 0x09, 0x00, 0x00, 0x00
        /*0020*/ 	.byte	0x00, 0x00, 0x00, 0x00


//--------------------- .nv.info._Z7vecAdd3PfS_S_i --------------------------
	.section	.nv.info._Z7vecAdd3PfS_S_i,"",@"SHT_CUDA_INFO"
	.sectionflags	@""
	.align	4


	//----- nvinfo : EIATTR_CUDA_API_VERSION
	.align		4
        /*0000*/ 	.byte	0x04, 0x37
        /*0002*/ 	.short	(.L_7 - .L_6)
.L_6:
        /*0004*/ 	.word	0x00000082


	//----- nvinfo : EIATTR_KPARAM_INFO
	.align		4
.L_7:
        /*0008*/ 	.byte	0x04, 0x17
        /*000a*/ 	.short	(.L_9 - .L_8)
.L_8:
        /*000c*/ 	.word	0x00000000
        /*0010*/ 	.short	0x0003
        /*0012*/ 	.short	0x0018
        /*0014*/ 	.byte	0x00, 0xf0, 0x11, 0x00


	//----- nvinfo : EIATTR_KPARAM_INFO
	.align		4
.L_9:
        /*0018*/ 	.byte	0x04, 0x17
        /*001a*/ 	.short	(.L_11 - .L_10)
.L_10:
        /*001c*/ 	.word	0x00000000
        /*0020*/ 	.short	0x0002
        /*0022*/ 	.short	0x0010
        /*0024*/ 	.byte	0x00, 0xf5, 0x21, 0x00


	//----- nvinfo : EIATTR_KPARAM_INFO
	.align		4
.L_11:
        /*0028*/ 	.byte	0x04, 0x17
        /*002a*/ 	.short	(.L_13 - .L_12)
.L_12:
        /*002c*/ 	.word	0x00000000
        /*0030*/ 	.short	0x0001
        /*0032*/ 	.short	0x0008
        /*0034*/ 	.byte	0x00, 0xf5, 0x21, 0x00


	//----- nvinfo : EIATTR_KPARAM_INFO
	.align		4
.L_13:
        /*0038*/ 	.byte	0x04, 0x17
        /*003a*/ 	.short	(.L_15 - .L_14)
.L_14:
        /*003c*/ 	.word	0x00000000
        /*0040*/ 	.short	0x0000
        /*0042*/ 	.short	0x0000
        /*0044*/ 	.byte	0x00, 0xf5, 0x21, 0x00


	//----- nvinfo : EIATTR_SPARSE_MMA_MASK
	.align		4
.L_15:
        /*0048*/ 	.byte	0x03, 0x50
        /*004a*/ 	.short	0x0000


	//----- nvinfo : EIATTR_MAXREG_COUNT
	.align		4
        /*004c*/ 	.byte	0x03, 0x1b
        /*004e*/ 	.short	0x00ff


	//----- nvinfo : EIATTR_MERCURY_ISA_VERSION
	.align		4
        /*0050*/ 	.byte	0x03, 0x5f
        /*0052*/ 	.short	0x0101


	//----- nvinfo : EIATTR_VRC_CTA_INIT_COUNT
	.align		4
        /*0054*/ 	.byte	0x02, 0x4a
	.zero		1
	.zero		1


	//----- nvinfo : EIATTR_EXIT_INSTR_OFFSETS
	.align		4
        /*0058*/ 	.byte	0x04, 0x1c
        /*005a*/ 	.short	(.L_17 - .L_16)


	//   ....[0]....
.L_16:
        /*005c*/ 	.word	0x00000070


	//   ....[1]....
        /*0060*/ 	.word	0x00000130


	//----- nvinfo : EIATTR_CBANK_PARAM_SIZE
	.align		4
.L_17:
        /*0064*/ 	.byte	0x03, 0x19
        /*0066*/ 	.short	0x001c


	//----- nvinfo : EIATTR_PARAM_CBANK
	.align		4
        /*0068*/ 	.byte	0x04, 0x0a
        /*006a*/ 	.short	(.L_19 - .L_18)
	.align		4
.L_18:
        /*006c*/ 	.word	index@(.nv.constant0._Z7vecAdd3PfS_S_i)
        /*0070*/ 	.short	0x0380
        /*0072*/ 	.short	0x001c


	//----- nvinfo : EIATTR_SW_WAR
	.align		4
.L_19:
        /*0074*/ 	.byte	0x04, 0x36
        /*0076*/ 	.short	(.L_21 - .L_20)
.L_20:
        /*0078*/ 	.word	0x00000008
.L_21:


//--------------------- .nv.callgraph             --------------------------
	.section	.nv.callgraph,"",@"SHT_CUDA_CALLGRAPH"
	.align	4
	.sectionentsize	8
	.align		4
        /*0000*/ 	.word	0x00000000
	.align		4
        /*0004*/ 	.word	0xffffffff
	.align		4
        /*0008*/ 	.word	0x00000000
	.align		4
        /*000c*/ 	.word	0xfffffffe
	.align		4
        /*0010*/ 	.word	0x00000000
	.align		4
        /*0014*/ 	.word	0xfffffffd
	.align		4
        /*0018*/ 	.word	0x00000000
	.align		4
        /*001c*/ 	.word	0xfffffffc


//--------------------- .text._Z7vecAdd3PfS_S_i   --------------------------
	.section	.text._Z7vecAdd3PfS_S_i,"ax",@progbits
	.align	128
        .global         _Z7vecAdd3PfS_S_i
        .type           _Z7vecAdd3PfS_S_i,@function
        .size           _Z7vecAdd3PfS_S_i,(.L_x_1 - _Z7vecAdd3PfS_S_i)
        .other          _Z7vecAdd3PfS_S_i,@"STO_CUDA_ENTRY STV_DEFAULT"
_Z7vecAdd3PfS_S_i:
.text._Z7vecAdd3PfS_S_i:
[----:B------:R-:W-:Y:S01]  /*0000*/  LDC R1, c[0x0][0x37c] ;  /* 0x0000df00ff017b82 */ /* 0x000fe20000000800 */
[----:B------:R-:W0:Y:S07]  /*0010*/  S2R R9, SR_TID.X ;  /* 0x0000000000097919 */ /* 0x000e2e0000002100 */
[----:B------:R-:W0:Y:S01]  /*0020*/  S2UR UR4, SR_CTAID.X ;  /* 0x00000000000479c3 */ /* 0x000e220000002500 */
[----:B------:R-:W1:Y:S07]  /*0030*/  LDCU UR5, c[0x0][0x398] ;  /* 0x00007300ff0577ac */ /* 0x000e6e0008000800 */
[----:B------:R-:W0:Y:S02]  /*0040*/  LDC R0, c[0x0][0x360] ;  /* 0x0000d800ff007b82 */ /* 0x000e240000000800 */
[----:B0-----:R-:W-:-:S05]  /*0050*/  IMAD R9, R0, UR4, R9 ;  /* 0x0000000400097c24 */ /* 0x001fca000f8e0209 */
[----:B-1----:R-:W-:-:S13]  /*0060*/  ISETP.GE.AND P0, PT, R9, UR5, PT ;  /* 0x0000000509007c0c */ /* 0x002fda000bf06270 */
[----:B------:R-:W-:Y:S05]  /*0070*/  @P0 EXIT ;  /* 0x000000000000094d */ /* 0x000fea0003800000 */
[----:B------:R-:W0:Y:S01]  /*0080*/  LDC.64 R2, c[0x0][0x380] ;  /* 0x0000e000ff027b82 */ /* 0x000e220000000a00 */
[----:B------:R-:W1:Y:S07]  /*0090*/  LDCU.64 UR4, c[0x0][0x358] ;  /* 0x00006b00ff0477ac */ /* 0x000e6e0008000a00 */
[----:B------:R-:W2:Y:S08]  /*00a0*/  LDC.64 R4, c[0x0][0x388] ;  /* 0x0000e200ff047b82 */ /* 0x000eb00000000a00 */
[----:B------:R-:W3:Y:S01]  /*00b0*/  LDC.64 R6, c[0x0][0x390] ;  /* 0x0000e400ff067b82 */ /* 0x000ee20000000a00 */
[----:B0-----:R-:W-:-:S06]  /*00c0*/  IMAD.WIDE R2, R9, 0x4, R2 ;  /* 0x0000000409027825 */ /* 0x001fcc00078e0202 */
[----:B-1----:R-:W4:Y:S01]  /*00d0*/  LDG.E R2, desc[UR4][R2.64] ;  /* 0x0000000402027981 */ /* 0x002f22000c1e1900 */
[----:B--2---:R-:W-:-:S06]  /*00e0*/  IMAD.WIDE R4, R9, 0x4, R4 ;  /* 0x0000000409047825 */ /* 0x004fcc00078e0204 */
[----:B------:R-:W4:Y:S01]  /*00f0*/  LDG.E R5, desc[UR4][R4.64] ;  /* 0x0000000404057981 */ /* 0x000f22000c1e1900 */
[----:B---3--:R-:W-:-:S04]  /*0100*/  IMAD.WIDE R6, R9, 0x4, R6 ;  /* 0x0000000409067825 */ /* 0x008fc800078e0206 */
[----:B----4-:R-:W-:-:S05]  /*0110*/  FADD R9, R2, R5 ;  /* 0x0000000502097221 */ /* 0x010fca0000000000 */
[----:B------:R-:W-:Y:S01]  /*0120*/  STG.E desc[UR4][R6.64], R9 ;  /* 0x0000000906007986 */ /* 0x000fe2000c101904 */
[----:B------:R-:W-:Y:S05]  /*0130*/  EXIT ;  /* 0x000000000000794d */ /* 0x000fea0003800000 */
.L_x_0:
[----:B------:R-:W-:-:S00]  /*0140*/  BRA `(.L_x_0) ;  /* 0xfffffffc00fc7947 */ /* 0x000fc0000383ffff */
[----:B------:R-:W-:-:S00]  /*0150*/  NOP ;  /* 0x0000000000007918 */ /* 0x000fc00000000000 */
        /* <DEDUP_REMOVED lines=10> */
.L_x_1:


//--------------------- .nv.shared.reserved.0     --------------------------
	.section	.nv.shared.reserved.0,"aw",@nobits
	.weak		__nv_reservedSMEM_offset_0_alias
	.size		__nv_reservedSMEM_offset_0_alias, 0, 64
	.other		__nv_reservedSMEM_offset_0_alias,@"STO_CUDA_RESERVED_SHARED STV_DEFAULT"
__nv_reservedSMEM_offset_0_alias:
	.zero		0
	.zero		64


//--------------------- .nv.constant0._Z7vecAdd3PfS_S_i --------------------------
	.section	.nv.constant0._Z7vecAdd3PfS_S_i,"a",@progbits
	.sectionflags	@""
	.align	4
.nv.constant0._Z7vecAdd3PfS_S_i:
	.zero		924


//--------------------- SYMBOLS --------------------------

	.type		.nv.reservedSmem.offset0,@object
	.size		.nv.reservedSmem.offset0,0x4
